//
// Generated by NVIDIA NVVM Compiler
//
// Compiler Build ID: CL-36424714
// Cuda compilation tools, release 13.0, V13.0.88
// Based on NVVM 20.0.0
//

.version 9.0
.target sm_100
.address_size 64

	// .globl	_Z10initialize5graphi

.visible .entry _Z10initialize5graphi(
	.param .align 8 .b8 _Z10initialize5graphi_param_0[24],
	.param .u32 _Z10initialize5graphi_param_1
)
{
	.reg .pred 	%p<2>;
	.reg .b32 	%r<7>;
	.reg .b64 	%rd<5>;

	ld.param.u64 	%rd1, [_Z10initialize5graphi_param_0+8];
	ld.param.u32 	%r1, [_Z10initialize5graphi_param_1];
	mov.u32 	%r2, %ctaid.x;
	mov.u32 	%r3, %ntid.x;
	mov.u32 	%r4, %tid.x;
	mad.lo.s32 	%r5, %r2, %r3, %r4;
	setp.ne.s32 	%p1, %r5, %r1;
	selp.s32 	%r6, -1, 0, %p1;
	cvta.to.global.u64 	%rd2, %rd1;
	mul.wide.u32 	%rd3, %r5, 4;
	add.s64 	%rd4, %rd2, %rd3;
	st.global.u32 	[%rd4], %r6;
	ret;

}
	// .globl	_Z3bfsR5graphiiPb
.visible .entry _Z3bfsR5graphiiPb(
	.param .u64 .ptr .align 1 _Z3bfsR5graphiiPb_param_0,
	.param .u32 _Z3bfsR5graphiiPb_param_1,
	.param .u32 _Z3bfsR5graphiiPb_param_2,
	.param .u64 .ptr .align 1 _Z3bfsR5graphiiPb_param_3
)
{
	.reg .pred 	%p<7>;
	.reg .b16 	%rs<3>;
	.reg .b32 	%r<13>;
	.reg .b64 	%rd<15>;

	ld.param.u64 	%rd4, [_Z3bfsR5graphiiPb_param_0];
	ld.param.u32 	%r3, [_Z3bfsR5graphiiPb_param_2];
	ld.param.u64 	%rd5, [_Z3bfsR5graphiiPb_param_3];
	cvta.to.global.u64 	%rd1, %rd5;
	cvta.to.global.u64 	%rd6, %rd4;
	mov.u32 	%r4, %ctaid.x;
	mov.u32 	%r5, %ntid.x;
	mov.u32 	%r6, %tid.x;
	mad.lo.s32 	%r7, %r4, %r5, %r6;
	ld.global.u64 	%rd7, [%rd6+16];
	cvta.to.global.u64 	%rd8, %rd7;
	mul.wide.u32 	%rd9, %r7, 8;
	add.s64 	%rd10, %rd8, %rd9;
	ld.global.u32 	%r8, [%rd10];
	ld.global.u32 	%r9, [%rd10+4];
	ld.global.u64 	%rd11, [%rd6+8];
	cvta.to.global.u64 	%rd12, %rd11;
	mul.wide.s32 	%rd13, %r8, 4;
	add.s64 	%rd2, %rd12, %rd13;
	ld.global.u32 	%r1, [%rd2];
	mul.wide.s32 	%rd14, %r9, 4;
	add.s64 	%rd3, %rd12, %rd14;
	ld.global.u32 	%r10, [%rd3];
	setp.ne.s32 	%p1, %r1, %r3;
	setp.ne.s32 	%p2, %r10, -1;
	or.pred  	%p3, %p1, %p2;
	@%p3 bra 	$L__BB1_2;
	add.s32 	%r12, %r3, 1;
	st.global.u32 	[%rd3], %r12;
	mov.b16 	%rs2, 0;
	st.global.u8 	[%rd1], %rs2;
	bra.uni 	$L__BB1_4;
$L__BB1_2:
	setp.ne.s32 	%p4, %r10, %r3;
	setp.ne.s32 	%p5, %r1, -1;
	or.pred  	%p6, %p5, %p4;
	@%p6 bra 	$L__BB1_4;
	add.s32 	%r11, %r3, 1;
	st.global.u32 	[%rd2], %r11;
	mov.b16 	%rs1, 0;
	st.global.u8 	[%rd1], %rs1;
$L__BB1_4:
	ret;

}


// ===== COMPILED SASS (sm_100) =====

	.target	sm_100

	.elftype	@"ET_EXEC"


//--------------------- .note.nv.tkinfo           --------------------------
	.section	.note.nv.tkinfo,"",@"SHT_NOTE"
	.sectionflags	@"SHF_NOTE_NV_TKINFO"
	.tkinfo
        /*0018*/ 	.word	0x00000002
        /*0030*/ 	.string	""
        /*0030*/ 	.string	"ptxas"
        /*0030*/ 	.string	"Cuda compilation tools, release 13.0, V13.0.88"
        /*0030*/ 	.string	"Build cuda_13.0.r13.0/compiler.36424714_0"
        /*0030*/ 	.string	"-arch sm_100 -m 64 "



//--------------------- .note.nv.cuinfo           --------------------------
	.section	.note.nv.cuinfo,"",@"SHT_NOTE"
	.sectionflags	@"SHF_NOTE_NV_CUINFO"
        /*0018*/ 	.short	0x0002
        /*001a*/ 	.short	0x0064
        /*001c*/ 	.short	0x0082
	.zero		2


//--------------------- .nv.info                  --------------------------
	.section	.nv.info,"",@"SHT_CUDA_INFO"
	.align	4


	//----- nvinfo : EIATTR_REGCOUNT
	.align		4
        /*0000*/ 	.byte	0x04, 0x2f
        /*0002*/ 	.short	(.L_1 - .L_0)
	.align		4
.L_0:
        /*0004*/ 	.word	index@(_Z10initialize5graphi)
        /*0008*/ 	.word	0x00000008


	//----- nvinfo : EIATTR_FRAME_SIZE
	.align		4
.L_1:
        /*000c*/ 	.byte	0x04, 0x11
        /*000e*/ 	.short	(.L_3 - .L_2)
	.align		4
.L_2:
        /*0010*/ 	.word	index@(_Z10initialize5graphi)
        /*0014*/ 	.word	0x00000000


	//----- nvinfo : EIATTR_REGCOUNT
	.align		4
.L_3:
        /*0018*/ 	.byte	0x04, 0x2f
        /*001a*/ 	.short	(.L_5 - .L_4)
	.align		4
.L_4:
        /*001c*/ 	.word	index@(_Z3bfsR5graphiiPb)
        /*0020*/ 	.word	0x00000010


	//----- nvinfo : EIATTR_FRAME_SIZE
	.align		4
.L_5:
        /*0024*/ 	.byte	0x04, 0x11
        /*0026*/ 	.short	(.L_7 - .L_6)
	.align		4
.L_6:
        /*0028*/ 	.word	index@(_Z3bfsR5graphiiPb)
        /*002c*/ 	.word	0x00000000


	//----- nvinfo : EIATTR_MIN_STACK_SIZE
	.align		4
.L_7:
        /*0030*/ 	.byte	0x04, 0x12
        /*0032*/ 	.short	(.L_9 - .L_8)
	.align		4
.L_8:
        /*0034*/ 	.word	index@(_Z3bfsR5graphiiPb)
        /*0038*/ 	.word	0x00000000


	//----- nvinfo : EIATTR_MIN_STACK_SIZE
	.align		4
.L_9:
        /*003c*/ 	.byte	0x04, 0x12
        /*003e*/ 	.short	(.L_11 - .L_10)
	.align		4
.L_10:
        /*0040*/ 	.word	index@(_Z10initialize5graphi)
        /*0044*/ 	.word	0x00000000
.L_11:


//--------------------- .nv.compat                --------------------------
	.section	.nv.compat,"",@"SHT_CUDA_COMPAT_INFO"
	.align	4
        /*0000*/ 	.byte	0x02, 0x09, 0x00, 0x00, 0x02, 0x02, 0x01, 0x00, 0x02, 0x05, 0x05, 0x00, 0x03, 0x07, 0x01, 0x01
        /*0010*/ 	.byte	0x02, 0x03, 0x00, 0x00, 0x02, 0x06, 0x01, 0x00, 0x04, 0x0b, 0x08, 0x00, 0x09, 0x00, 0x00, 0x00
        /*0020*/ 	.byte	0x00, 0x00, 0x00, 0x00


//--------------------- .nv.info._Z3bfsR5graphiiPb --------------------------
	.section	.nv.info._Z3bfsR5graphiiPb,"",@"SHT_CUDA_INFO"
	.sectionflags	@""
	.align	4


	//----- nvinfo : EIATTR_CUDA_API_VERSION
	.align		4
        /*0000*/ 	.byte	0x04, 0x37
        /*0002*/ 	.short	(.L_13 - .L_12)
.L_12:
        /*0004*/ 	.word	0x00000082


	//----- nvinfo : EIATTR_KPARAM_INFO
	.align		4
.L_13:
        /*0008*/ 	.byte	0x04, 0x17
        /*000a*/ 	.short	(.L_15 - .L_14)
.L_14:
        /*000c*/ 	.word	0x00000000
        /*0010*/ 	.short	0x0003
        /*0012*/ 	.short	0x0010
        /*0014*/ 	.byte	0x00, 0xf5, 0x21, 0x00


	//----- nvinfo : EIATTR_KPARAM_INFO
	.align		4
.L_15:
        /*0018*/ 	.byte	0x04, 0x17
        /*001a*/ 	.short	(.L_17 - .L_16)
.L_16:
        /*001c*/ 	.word	0x00000000
        /*0020*/ 	.short	0x0002
        /*0022*/ 	.short	0x000c
        /*0024*/ 	.byte	0x00, 0xf0, 0x11, 0x00


	//----- nvinfo : EIATTR_KPARAM_INFO
	.align		4
.L_17:
        /*0028*/ 	.byte	0x04, 0x17
        /*002a*/ 	.short	(.L_19 - .L_18)
.L_18:
        /*002c*/ 	.word	0x00000000
        /*0030*/ 	.short	0x0001
        /*0032*/ 	.short	0x0008
        /*0034*/ 	.byte	0x00, 0xf0, 0x11, 0x00


	//----- nvinfo : EIATTR_KPARAM_INFO
	.align		4
.L_19:
        /*0038*/ 	.byte	0x04, 0x17
        /*003a*/ 	.short	(.L_21 - .L_20)
.L_20:
        /*003c*/ 	.word	0x00000000
        /*0040*/ 	.short	0x0000
        /*0042*/ 	.short	0x0000
        /*0044*/ 	.byte	0x00, 0xf5, 0x21, 0x00


	//----- nvinfo : EIATTR_SPARSE_MMA_MASK
	.align		4
.L_21:
        /*0048*/ 	.byte	0x03, 0x50
        /*004a*/ 	.short	0x0000


	//----- nvinfo : EIATTR_MAXREG_COUNT
	.align		4
        /*004c*/ 	.byte	0x03, 0x1b
        /*004e*/ 	.short	0x00ff


	//----- nvinfo : EIATTR_MERCURY_ISA_VERSION
	.align		4
        /*0050*/ 	.byte	0x03, 0x5f
        /*0052*/ 	.short	0x0101


	//----- nvinfo : EIATTR_VRC_CTA_INIT_COUNT
	.align		4
        /*0054*/ 	.byte	0x02, 0x4a
	.zero		1
	.zero		1


	//----- nvinfo : EIATTR_EXIT_INSTR_OFFSETS
	.align		4
        /*0058*/ 	.byte	0x04, 0x1c
        /*005a*/ 	.short	(.L_23 - .L_22)


	//   ....[0]....
.L_22:
        /*005c*/ 	.word	0x00000170


	//   ....[1]....
        /*0060*/ 	.word	0x000001a0


	//   ....[2]....
        /*0064*/ 	.word	0x000001e0


	//----- nvinfo : EIATTR_CBANK_PARAM_SIZE
	.align		4
.L_23:
        /*0068*/ 	.byte	0x03, 0x19
        /*006a*/ 	.short	0x0018


	//----- nvinfo : EIATTR_PARAM_CBANK
	.align		4
        /*006c*/ 	.byte	0x04, 0x0a
        /*006e*/ 	.short	(.L_25 - .L_24)
	.align		4
.L_24:
        /*0070*/ 	.word	index@(.nv.constant0._Z3bfsR5graphiiPb)
        /*0074*/ 	.short	0x0380
        /*0076*/ 	.short	0x0018


	//----- nvinfo : EIATTR_SW_WAR
	.align		4
.L_25:
        /*0078*/ 	.byte	0x04, 0x36
        /*007a*/ 	.short	(.L_27 - .L_26)
.L_26:
        /*007c*/ 	.word	0x00000008
.L_27:


//--------------------- .nv.info._Z10initialize5graphi --------------------------
	.section	.nv.info._Z10initialize5graphi,"",@"SHT_CUDA_INFO"
	.sectionflags	@""
	.align	4


	//----- nvinfo : EIATTR_CUDA_API_VERSION
	.align		4
        /*0000*/ 	.byte	0x04, 0x37
        /*0002*/ 	.short	(.L_29 - .L_28)
.L_28:
        /*0004*/ 	.word	0x00000082


	//----- nvinfo : EIATTR_KPARAM_INFO
	.align		4
.L_29:
        /*0008*/ 	.byte	0x04, 0x17
        /*000a*/ 	.short	(.L_31 - .L_30)
.L_30:
        /*000c*/ 	.word	0x00000000
        /*0010*/ 	.short	0x0001
        /*0012*/ 	.short	0x0018
        /*0014*/ 	.byte	0x00, 0xf0, 0x11, 0x00


	//----- nvinfo : EIATTR_KPARAM_INFO
	.align		4
.L_31:
        /*0018*/ 	.byte	0x04, 0x17
        /*001a*/ 	.short	(.L_33 - .L_32)
.L_32:
        /*001c*/ 	.word	0x00000000
        /*0020*/ 	.short	0x0000
        /*0022*/ 	.short	0x0000
        /*0024*/ 	.byte	0x00, 0xf0, 0x61, 0x00


	//----- nvinfo : EIATTR_SPARSE_MMA_MASK
	.align		4
.L_33:
        /*0028*/ 	.byte	0x03, 0x50
        /*002a*/ 	.short	0x0000


	//----- nvinfo : EIATTR_MAXREG_COUNT
	.align		4
        /*002c*/ 	.byte	0x03, 0x1b
        /*002e*/ 	.short	0x00ff


	//----- nvinfo : EIATTR_MERCURY_ISA_VERSION
	.align		4
        /*0030*/ 	.byte	0x03, 0x5f
        /*0032*/ 	.short	0x0101


	//----- nvinfo : EIATTR_VRC_CTA_INIT_COUNT
	.align		4
        /*0034*/ 	.byte	0x02, 0x4a
	.zero		1
	.zero		1


	//----- nvinfo : EIATTR_EXIT_INSTR_OFFSETS
	.align		4
        /*0038*/ 	.byte	0x04, 0x1c
        /*003a*/ 	.short	(.L_35 - .L_34)


	//   ....[0]....
.L_34:
        /*003c*/ 	.word	0x000000c0


	//----- nvinfo : EIATTR_CBANK_PARAM_SIZE
	.align		4
.L_35:
        /*0040*/ 	.byte	0x03, 0x19
        /*0042*/ 	.short	0x001c


	//----- nvinfo : EIATTR_PARAM_CBANK
	.align		4
        /*0044*/ 	.byte	0x04, 0x0a
        /*0046*/ 	.short	(.L_37 - .L_36)
	.align		4
.L_36:
        /*0048*/ 	.word	index@(.nv.constant0._Z10initialize5graphi)
        /*004c*/ 	.short	0x0380
        /*004e*/ 	.short	0x001c


	//----- nvinfo : EIATTR_SW_WAR
	.align		4
.L_37:
        /*0050*/ 	.byte	0x04, 0x36
        /*0052*/ 	.short	(.L_39 - .L_38)
.L_38:
        /*0054*/ 	.word	0x00000008
.L_39:


//--------------------- .nv.callgraph             --------------------------
	.section	.nv.callgraph,"",@"SHT_CUDA_CALLGRAPH"
	.align	4
	.sectionentsize	8
	.align		4
        /*0000*/ 	.word	0x00000000
	.align		4
        /*0004*/ 	.word	0xffffffff
	.align		4
        /*0008*/ 	.word	0x00000000
	.align		4
        /*000c*/ 	.word	0xfffffffe
	.align		4
        /*0010*/ 	.word	0x00000000
	.align		4
        /*0014*/ 	.word	0xfffffffd
	.align		4
        /*0018*/ 	.word	0x00000000
	.align		4
        /*001c*/ 	.word	0xfffffffc


//--------------------- .text._Z3bfsR5graphiiPb   --------------------------
	.section	.text._Z3bfsR5graphiiPb,"ax",@progbits
	.align	128
        .global         _Z3bfsR5graphiiPb
        .type           _Z3bfsR5graphiiPb,@function
        .size           _Z3bfsR5graphiiPb,(.L_x_2 - _Z3bfsR5graphiiPb)
        .other          _Z3bfsR5graphiiPb,@"STO_CUDA_ENTRY STV_DEFAULT"
_Z3bfsR5graphiiPb:
.text._Z3bfsR5graphiiPb:
[----:B------:R-:W-:Y:S08]  /*0000*/  LDC R1, c[0x0][0x37c] ;  /* 0x0000df00ff017b82 */ /* 0x000ff00000000800 */
[----:B------:R-:W0:Y:S01]  /*0010*/  LDC.64 R10, c[0x0][0x380] ;  /* 0x0000e000ff0a7b82 */ /* 0x000e220000000a00 */
[----:B------:R-:W0:Y:S01]  /*0020*/  LDCU.64 UR4, c[0x0][0x358] ;  /* 0x00006b00ff0477ac */ /* 0x000e220008000a00 */
[----:B------:R-:W1:Y:S06]  /*0030*/  S2R R0, SR_TID.X ;  /* 0x0000000000007919 */ /* 0x000e6c0000002100 */
[----:B------:R-:W1:Y:S08]  /*0040*/  S2UR UR6, SR_CTAID.X ;  /* 0x00000000000679c3 */ /* 0x000e700000002500 */
[----:B------:R-:W1:Y:S01]  /*0050*/  LDC R5, c[0x0][0x360] ;  /* 0x0000d800ff057b82 */ /* 0x000e620000000800 */
[----:B0-----:R-:W2:Y:S07]  /*0060*/  LDG.E.64 R2, desc[UR4][R10.64+0x10] ;  /* 0x000010040a027981 */ /* 0x001eae000c1e1b00 */
[----:B------:R-:W0:Y:S01]  /*0070*/  LDC R13, c[0x0][0x38c] ;  /* 0x0000e300ff0d7b82 */ /* 0x000e220000000800 */
[----:B-1----:R-:W-:-:S04]  /*0080*/  IMAD R5, R5, UR6, R0 ;  /* 0x0000000605057c24 */ /* 0x002fc8000f8e0200 */
[----:B--2---:R-:W-:Y:S02]  /*0090*/  IMAD.WIDE.U32 R2, R5, 0x8, R2 ;  /* 0x0000000805027825 */ /* 0x004fe400078e0002 */
[----:B------:R-:W2:Y:S04]  /*00a0*/  LDG.E.64 R4, desc[UR4][R10.64+0x8] ;  /* 0x000008040a047981 */ /* 0x000ea8000c1e1b00 */
[----:B------:R-:W2:Y:S04]  /*00b0*/  LDG.E R7, desc[UR4][R2.64+0x4] ;  /* 0x0000040402077981 */ /* 0x000ea8000c1e1900 */
[----:B------:R-:W3:Y:S01]  /*00c0*/  LDG.E R9, desc[UR4][R2.64] ;  /* 0x0000000402097981 */ /* 0x000ee2000c1e1900 */
[----:B--2---:R-:W-:-:S04]  /*00d0*/  IMAD.WIDE R6, R7, 0x4, R4 ;  /* 0x0000000407067825 */ /* 0x004fc800078e0204 */
[----:B---3--:R-:W-:Y:S01]  /*00e0*/  IMAD.WIDE R4, R9, 0x4, R4 ;  /* 0x0000000409047825 */ /* 0x008fe200078e0204 */
[----:B------:R-:W2:Y:S04]  /*00f0*/  LDG.E R12, desc[UR4][R6.64] ;  /* 0x00000004060c7981 */ /* 0x000ea8000c1e1900 */
[----:B------:R-:W3:Y:S01]  /*0100*/  LDG.E R0, desc[UR4][R4.64] ;  /* 0x0000000404007981 */ /* 0x000ee2000c1e1900 */
[----:B0-----:R-:W-:Y:S02]  /*0110*/  IADD3 R11, PT, PT, R13, 0x1, RZ ;  /* 0x000000010d0b7810 */ /* 0x001fe40007ffe0ff */
[----:B--2---:R-:W-:-:S04]  /*0120*/  ISETP.NE.AND P0, PT, R12, -0x1, PT ;  /* 0xffffffff0c00780c */ /* 0x004fc80003f05270 */
[----:B---3--:R-:W-:-:S13]  /*0130*/  ISETP.NE.OR P0, PT, R0, R13, P0 ;  /* 0x0000000d0000720c */ /* 0x008fda0000705670 */
[----:B------:R-:W0:Y:S01]  /*0140*/  @!P0 LDC.64 R8, c[0x0][0x390] ;  /* 0x0000e400ff088b82 */ /* 0x000e220000000a00 */
[----:B------:R1:W-:Y:S04]  /*0150*/  @!P0 STG.E desc[UR4][R6.64], R11 ;  /* 0x0000000b06008986 */ /* 0x0003e8000c101904 */
[----:B0-----:R1:W-:Y:S01]  /*0160*/  @!P0 STG.E.U8 desc[UR4][R8.64], RZ ;  /* 0x000000ff08008986 */ /* 0x0013e2000c101104 */
[----:B------:R-:W-:Y:S05]  /*0170*/  @!P0 EXIT ;  /* 0x000000000000894d */ /* 0x000fea0003800000 */
[----:B------:R-:W-:-:S04]  /*0180*/  ISETP.NE.AND P0, PT, R12, R13, PT ;  /* 0x0000000d0c00720c */ /* 0x000fc80003f05270 */
[----:B------:R-:W-:-:S13]  /*0190*/  ISETP.NE.OR P0, PT, R0, -0x1, P0 ;  /* 0xffffffff0000780c */ /* 0x000fda0000705670 */
[----:B------:R-:W-:Y:S05]  /*01a0*/  @P0 EXIT ;  /* 0x000000000000094d */ /* 0x000fea0003800000 */
[----:B------:R-:W0:Y:S01]  /*01b0*/  LDC.64 R2, c[0x0][0x390] ;  /* 0x0000e400ff027b82 */ /* 0x000e220000000a00 */
[----:B------:R-:W-:Y:S04]  /*01c0*/  STG.E desc[UR4][R4.64], R11 ;  /* 0x0000000b04007986 */ /* 0x000fe8000c101904 */
[----:B0-----:R-:W-:Y:S01]  /*01d0*/  STG.E.U8 desc[UR4][R2.64], RZ ;  /* 0x000000ff02007986 */ /* 0x001fe2000c101104 */
[----:B------:R-:W-:Y:S05]  /*01e0*/  EXIT ;  /* 0x000000000000794d */ /* 0x000fea0003800000 */
.L_x_0:
[----:B------:R-:W-:-:S00]  /*01f0*/  BRA `(.L_x_0) ;  /* 0xfffffffc00fc7947 */ /* 0x000fc0000383ffff */
[----:B------:R-:W-:-:S00]  /*0200*/  NOP ;  /* 0x0000000000007918 */ /* 0x000fc00000000000 */
[----:B------:R-:W-:-:S00]  /*0210*/  NOP ;  /* 0x0000000000007918 */ /* 0x000fc00000000000 */
[----:B------:R-:W-:-:S00]  /*0220*/  NOP ;  /* 0x0000000000007918 */ /* 0x000fc00000000000 */
[----:B------:R-:W-:-:S00]  /*0230*/  NOP ;  /* 0x0000000000007918 */ /* 0x000fc00000000000 */
[----:B------:R-:W-:-:S00]  /*0240*/  NOP ;  /* 0x0000000000007918 */ /* 0x000fc00000000000 */
[----:B------:R-:W-:-:S00]  /*0250*/  NOP ;  /* 0x0000000000007918 */ /* 0x000fc00000000000 */
[----:B------:R-:W-:-:S00]  /*0260*/  NOP ;  /* 0x0000000000007918 */ /* 0x000fc00000000000 */
[----:B------:R-:W-:-:S00]  /*0270*/  NOP ;  /* 0x0000000000007918 */ /* 0x000fc00000000000 */
.L_x_2:


//--------------------- .text._Z10initialize5graphi --------------------------
	.section	.text._Z10initialize5graphi,"ax",@progbits
	.align	128
        .global         _Z10initialize5graphi
        .type           _Z10initialize5graphi,@function
        .size           _Z10initialize5graphi,(.L_x_3 - _Z10initialize5graphi)
        .other          _Z10initialize5graphi,@"STO_CUDA_ENTRY STV_DEFAULT"
_Z10initialize5graphi:
.text._Z10initialize5graphi:
[----:B------:R-:W-:Y:S01]  /*0000*/  LDC R1, c[0x0][0x37c] ;  /* 0x0000df00ff017b82 */ /* 0x000fe20000000800 */
[----:B------:R-:W0:Y:S07]  /*0010*/  S2R R0, SR_TID.X ;  /* 0x0000000000007919 */ /* 0x000e2e0000002100 */
[----:B------:R-:W0:Y:S01]  /*0020*/  S2UR UR6, SR_CTAID.X ;  /* 0x00000000000679c3 */ /* 0x000e220000002500 */
[----:B------:R-:W1:Y:S01]  /*0030*/  LDCU UR7, c[0x0][0x398] ;  /* 0x00007300ff0777ac */ /* 0x000e620008000800 */
[----:B------:R-:W2:Y:S06]  /*0040*/  LDCU.64 UR4, c[0x0][0x358] ;  /* 0x00006b00ff0477ac */ /* 0x000eac0008000a00 */
[----:B------:R-:W0:Y:S08]  /*0050*/  LDC R5, c[0x0][0x360] ;  /* 0x0000d800ff057b82 */ /* 0x000e300000000800 */
[----:B------:R-:W3:Y:S01]  /*0060*/  LDC.64 R2, c[0x0][0x388] ;  /* 0x0000e200ff027b82 */ /* 0x000ee20000000a00 */
[----:B0-----:R-:W-:-:S05]  /*0070*/  IMAD R5, R5, UR6, R0 ;  /* 0x0000000605057c24 */ /* 0x001fca000f8e0200 */
[C---:B-1----:R-:W-:Y:S01]  /*0080*/  ISETP.NE.AND P0, PT, R5.reuse, UR7, PT ;  /* 0x0000000705007c0c */ /* 0x042fe2000bf05270 */
[----:B---3--:R-:W-:-:S03]  /*0090*/  IMAD.WIDE.U32 R2, R5, 0x4, R2 ;  /* 0x0000000405027825 */ /* 0x008fc600078e0002 */
[----:B------:R-:W-:-:S05]  /*00a0*/  SEL R5, RZ, 0xffffffff, !P0 ;  /* 0xffffffffff057807 */ /* 0x000fca0004000000 */
[----:B--2---:R-:W-:Y:S01]  /*00b0*/  STG.E desc[UR4][R2.64], R5 ;  /* 0x0000000502007986 */ /* 0x004fe2000c101904 */
[----:B------:R-:W-:Y:S05]  /*00c0*/  EXIT ;  /* 0x000000000000794d */ /* 0x000fea0003800000 */
.L_x_1:
        /* <DEDUP_REMOVED lines=11> */
.L_x_3:


//--------------------- .nv.shared.reserved.0     --------------------------
	.section	.nv.shared.reserved.0,"aw",@nobits
	.weak		__nv_reservedSMEM_offset_0_alias
	.size		__nv_reservedSMEM_offset_0_alias, 0, 64
	.other		__nv_reservedSMEM_offset_0_alias,@"STO_CUDA_RESERVED_SHARED STV_DEFAULT"
__nv_reservedSMEM_offset_0_alias:
	.zero		0
	.zero		64


//--------------------- .nv.constant0._Z3bfsR5graphiiPb --------------------------
	.section	.nv.constant0._Z3bfsR5graphiiPb,"a",@progbits
	.sectionflags	@""
	.align	4
.nv.constant0._Z3bfsR5graphiiPb:
	.zero		920


//--------------------- .nv.constant0._Z10initialize5graphi --------------------------
	.section	.nv.constant0._Z10initialize5graphi,"a",@progbits
	.sectionflags	@""
	.align	4
.nv.constant0._Z10initialize5graphi:
	.zero		924


//--------------------- SYMBOLS --------------------------

	.type		.nv.reservedSmem.offset0,@object
	.size		.nv.reservedSmem.offset0,0x4
